//
// Generated by NVIDIA NVVM Compiler
//
// Compiler Build ID: CL-36424714
// Cuda compilation tools, release 13.0, V13.0.88
// Based on NVVM 20.0.0
//

.version 9.0
.target sm_100
.address_size 64

	// .globl	_Z9vectoraddPiS_S_

.visible .entry _Z9vectoraddPiS_S_(
	.param .u64 .ptr .align 1 _Z9vectoraddPiS_S__param_0,
	.param .u64 .ptr .align 1 _Z9vectoraddPiS_S__param_1,
	.param .u64 .ptr .align 1 _Z9vectoraddPiS_S__param_2
)
{
	.reg .pred 	%p<2>;
	.reg .b32 	%r<8>;
	.reg .b64 	%rd<11>;

	ld.param.u64 	%rd1, [_Z9vectoraddPiS_S__param_0];
	ld.param.u64 	%rd2, [_Z9vectoraddPiS_S__param_1];
	ld.param.u64 	%rd3, [_Z9vectoraddPiS_S__param_2];
	mov.u32 	%r2, %ctaid.x;
	mov.u32 	%r3, %ntid.x;
	mov.u32 	%r4, %tid.x;
	mad.lo.s32 	%r1, %r2, %r3, %r4;
	setp.gt.s32 	%p1, %r1, 255;
	@%p1 bra 	$L__BB0_2;
	cvta.to.global.u64 	%rd4, %rd1;
	cvta.to.global.u64 	%rd5, %rd2;
	cvta.to.global.u64 	%rd6, %rd3;
	mul.wide.s32 	%rd7, %r1, 4;
	add.s64 	%rd8, %rd4, %rd7;
	ld.global.u32 	%r5, [%rd8];
	add.s64 	%rd9, %rd5, %rd7;
	ld.global.u32 	%r6, [%rd9];
	add.s32 	%r7, %r6, %r5;
	add.s64 	%rd10, %rd6, %rd7;
	st.global.u32 	[%rd10], %r7;
$L__BB0_2:
	ret;

}


// ===== COMPILED SASS (sm_100) =====

	.target	sm_100

	.elftype	@"ET_EXEC"


//--------------------- .note.nv.tkinfo           --------------------------
	.section	.note.nv.tkinfo,"",@"SHT_NOTE"
	.sectionflags	@"SHF_NOTE_NV_TKINFO"
	.tkinfo
        /*0018*/ 	.word	0x00000002
        /*0030*/ 	.string	""
        /*0030*/ 	.string	"ptxas"
        /*0030*/ 	.string	"Cuda compilation tools, release 13.0, V13.0.88"
        /*0030*/ 	.string	"Build cuda_13.0.r13.0/compiler.36424714_0"
        /*0030*/ 	.string	"-arch sm_100 -m 64 "



//--------------------- .note.nv.cuinfo           --------------------------
	.section	.note.nv.cuinfo,"",@"SHT_NOTE"
	.sectionflags	@"SHF_NOTE_NV_CUINFO"
        /*0018*/ 	.short	0x0002
        /*001a*/ 	.short	0x0064
        /*001c*/ 	.short	0x0082
	.zero		2


//--------------------- .nv.info                  --------------------------
	.section	.nv.info,"",@"SHT_CUDA_INFO"
	.align	4


	//----- nvinfo : EIATTR_REGCOUNT
	.align		4
        /*0000*/ 	.byte	0x04, 0x2f
        /*0002*/ 	.short	(.L_1 - .L_0)
	.align		4
.L_0:
        /*0004*/ 	.word	index@(_Z9vectoraddPiS_S_)
        /*0008*/ 	.word	0x0000000c


	//----- nvinfo : EIATTR_FRAME_SIZE
	.align		4
.L_1:
        /*000c*/ 	.byte	0x04, 0x11
        /*000e*/ 	.short	(.L_3 - .L_2)
	.align		4
.L_2:
        /*0010*/ 	.word	index@(_Z9vectoraddPiS_S_)
        /*0014*/ 	.word	0x00000000


	//----- nvinfo : EIATTR_MIN_STACK_SIZE
	.align		4
.L_3:
        /*0018*/ 	.byte	0x04, 0x12
        /*001a*/ 	.short	(.L_5 - .L_4)
	.align		4
.L_4:
        /*001c*/ 	.word	index@(_Z9vectoraddPiS_S_)
        /*0020*/ 	.word	0x00000000
.L_5:


//--------------------- .nv.compat                --------------------------
	.section	.nv.compat,"",@"SHT_CUDA_COMPAT_INFO"
	.align	4
        /*0000*/ 	.byte	0x02, 0x09, 0x00, 0x00, 0x02, 0x02, 0x01, 0x00, 0x02, 0x05, 0x05, 0x00, 0x03, 0x07, 0x01, 0x01
        /*0010*/ 	.byte	0x02, 0x03, 0x00, 0x00, 0x02, 0x06, 0x01, 0x00, 0x04, 0x0b, 0x08, 0x00, 0x09, 0x00, 0x00, 0x00
        /*0020*/ 	.byte	0x00, 0x00, 0x00, 0x00


//--------------------- .nv.info._Z9vectoraddPiS_S_ --------------------------
	.section	.nv.info._Z9vectoraddPiS_S_,"",@"SHT_CUDA_INFO"
	.sectionflags	@""
	.align	4


	//----- nvinfo : EIATTR_CUDA_API_VERSION
	.align		4
        /*0000*/ 	.byte	0x04, 0x37
        /*0002*/ 	.short	(.L_7 - .L_6)
.L_6:
        /*0004*/ 	.word	0x00000082


	//----- nvinfo : EIATTR_KPARAM_INFO
	.align		4
.L_7:
        /*0008*/ 	.byte	0x04, 0x17
        /*000a*/ 	.short	(.L_9 - .L_8)
.L_8:
        /*000c*/ 	.word	0x00000000
        /*0010*/ 	.short	0x0002
        /*0012*/ 	.short	0x0010
        /*0014*/ 	.byte	0x00, 0xf5, 0x21, 0x00


	//----- nvinfo : EIATTR_KPARAM_INFO
	.align		4
.L_9:
        /*0018*/ 	.byte	0x04, 0x17
        /*001a*/ 	.short	(.L_11 - .L_10)
.L_10:
        /*001c*/ 	.word	0x00000000
        /*0020*/ 	.short	0x0001
        /*0022*/ 	.short	0x0008
        /*0024*/ 	.byte	0x00, 0xf5, 0x21, 0x00


	//----- nvinfo : EIATTR_KPARAM_INFO
	.align		4
.L_11:
        /*0028*/ 	.byte	0x04, 0x17
        /*002a*/ 	.short	(.L_13 - .L_12)
.L_12:
        /*002c*/ 	.word	0x00000000
        /*0030*/ 	.short	0x0000
        /*0032*/ 	.short	0x0000
        /*0034*/ 	.byte	0x00, 0xf5, 0x21, 0x00


	//----- nvinfo : EIATTR_SPARSE_MMA_MASK
	.align		4
.L_13:
        /*0038*/ 	.byte	0x03, 0x50
        /*003a*/ 	.short	0x0000


	//----- nvinfo : EIATTR_MAXREG_COUNT
	.align		4
        /*003c*/ 	.byte	0x03, 0x1b
        /*003e*/ 	.short	0x00ff


	//----- nvinfo : EIATTR_MERCURY_ISA_VERSION
	.align		4
        /*0040*/ 	.byte	0x03, 0x5f
        /*0042*/ 	.short	0x0101


	//----- nvinfo : EIATTR_VRC_CTA_INIT_COUNT
	.align		4
        /*0044*/ 	.byte	0x02, 0x4a
	.zero		1
	.zero		1


	//----- nvinfo : EIATTR_EXIT_INSTR_OFFSETS
	.align		4
        /*0048*/ 	.byte	0x04, 0x1c
        /*004a*/ 	.short	(.L_15 - .L_14)


	//   ....[0]....
.L_14:
        /*004c*/ 	.word	0x00000060


	//   ....[1]....
        /*0050*/ 	.word	0x00000120


	//----- nvinfo : EIATTR_CBANK_PARAM_SIZE
	.align		4
.L_15:
        /*0054*/ 	.byte	0x03, 0x19
        /*0056*/ 	.short	0x0018


	//----- nvinfo : EIATTR_PARAM_CBANK
	.align		4
        /*0058*/ 	.byte	0x04, 0x0a
        /*005a*/ 	.short	(.L_17 - .L_16)
	.align		4
.L_16:
        /*005c*/ 	.word	index@(.nv.constant0._Z9vectoraddPiS_S_)
        /*0060*/ 	.short	0x0380
        /*0062*/ 	.short	0x0018


	//----- nvinfo : EIATTR_SW_WAR
	.align		4
.L_17:
        /*0064*/ 	.byte	0x04, 0x36
        /*0066*/ 	.short	(.L_19 - .L_18)
.L_18:
        /*0068*/ 	.word	0x00000008
.L_19:


//--------------------- .nv.callgraph             --------------------------
	.section	.nv.callgraph,"",@"SHT_CUDA_CALLGRAPH"
	.align	4
	.sectionentsize	8
	.align		4
        /*0000*/ 	.word	0x00000000
	.align		4
        /*0004*/ 	.word	0xffffffff
	.align		4
        /*0008*/ 	.word	0x00000000
	.align		4
        /*000c*/ 	.word	0xfffffffe
	.align		4
        /*0010*/ 	.word	0x00000000
	.align		4
        /*0014*/ 	.word	0xfffffffd
	.align		4
        /*0018*/ 	.word	0x00000000
	.align		4
        /*001c*/ 	.word	0xfffffffc


//--------------------- .text._Z9vectoraddPiS_S_  --------------------------
	.section	.text._Z9vectoraddPiS_S_,"ax",@progbits
	.align	128
        .global         _Z9vectoraddPiS_S_
        .type           _Z9vectoraddPiS_S_,@function
        .size           _Z9vectoraddPiS_S_,(.L_x_1 - _Z9vectoraddPiS_S_)
        .other          _Z9vectoraddPiS_S_,@"STO_CUDA_ENTRY STV_DEFAULT"
_Z9vectoraddPiS_S_:
.text._Z9vectoraddPiS_S_:
[----:B------:R-:W-:Y:S01]  /*0000*/  LDC R1, c[0x0][0x37c] ;  /* 0x0000df00ff017b82 */ /* 0x000fe20000000800 */
[----:B------:R-:W0:Y:S07]  /*0010*/  S2R R0, SR_TID.X ;  /* 0x0000000000007919 */ /* 0x000e2e0000002100 */
[----:B------:R-:W0:Y:S08]  /*0020*/  S2UR UR4, SR_CTAID.X ;  /* 0x00000000000479c3 */ /* 0x000e300000002500 */
[----:B------:R-:W0:Y:S02]  /*0030*/  LDC R9, c[0x0][0x360] ;  /* 0x0000d800ff097b82 */ /* 0x000e240000000800 */
[----:B0-----:R-:W-:-:S05]  /*0040*/  IMAD R9, R9, UR4, R0 ;  /* 0x0000000409097c24 */ /* 0x001fca000f8e0200 */
[----:B------:R-:W-:-:S13]  /*0050*/  ISETP.GT.AND P0, PT, R9, 0xff, PT ;  /* 0x000000ff0900780c */ /* 0x000fda0003f04270 */
[----:B------:R-:W-:Y:S05]  /*0060*/  @P0 EXIT ;  /* 0x000000000000094d */ /* 0x000fea0003800000 */
[----:B------:R-:W0:Y:S01]  /*0070*/  LDC.64 R2, c[0x0][0x380] ;  /* 0x0000e000ff027b82 */ /* 0x000e220000000a00 */
[----:B------:R-:W1:Y:S07]  /*0080*/  LDCU.64 UR4, c[0x0][0x358] ;  /* 0x00006b00ff0477ac */ /* 0x000e6e0008000a00 */
[----:B------:R-:W2:Y:S08]  /*0090*/  LDC.64 R4, c[0x0][0x388] ;  /* 0x0000e200ff047b82 */ /* 0x000eb00000000a00 */
[----:B------:R-:W3:Y:S01]  /*00a0*/  LDC.64 R6, c[0x0][0x390] ;  /* 0x0000e400ff067b82 */ /* 0x000ee20000000a00 */
[----:B0-----:R-:W-:-:S06]  /*00b0*/  IMAD.WIDE R2, R9, 0x4, R2 ;  /* 0x0000000409027825 */ /* 0x001fcc00078e0202 */
[----:B-1----:R-:W4:Y:S01]  /*00c0*/  LDG.E R2, desc[UR4][R2.64] ;  /* 0x0000000402027981 */ /* 0x002f22000c1e1900 */
[----:B--2---:R-:W-:-:S06]  /*00d0*/  IMAD.WIDE R4, R9, 0x4, R4 ;  /* 0x0000000409047825 */ /* 0x004fcc00078e0204 */
[----:B------:R-:W4:Y:S01]  /*00e0*/  LDG.E R5, desc[UR4][R4.64] ;  /* 0x0000000404057981 */ /* 0x000f22000c1e1900 */
[----:B---3--:R-:W-:Y:S01]  /*00f0*/  IMAD.WIDE R6, R9, 0x4, R6 ;  /* 0x0000000409067825 */ /* 0x008fe200078e0206 */
[----:B----4-:R-:W-:-:S05]  /*0100*/  IADD3 R9, PT, PT, R2, R5, RZ ;  /* 0x0000000502097210 */ /* 0x010fca0007ffe0ff */
[----:B------:R-:W-:Y:S01]  /*0110*/  STG.E desc[UR4][R6.64], R9 ;  /* 0x0000000906007986 */ /* 0x000fe2000c101904 */
[----:B------:R-:W-:Y:S05]  /*0120*/  EXIT ;  /* 0x000000000000794d */ /* 0x000fea0003800000 */
.L_x_0:
[----:B------:R-:W-:-:S00]  /*0130*/  BRA `(.L_x_0) ;  /* 0xfffffffc00fc7947 */ /* 0x000fc0000383ffff */
[----:B------:R-:W-:-:S00]  /*0140*/  NOP ;  /* 0x0000000000007918 */ /* 0x000fc00000000000 */
        /* <DEDUP_REMOVED lines=11> */
.L_x_1:


//--------------------- .nv.shared.reserved.0     --------------------------
	.section	.nv.shared.reserved.0,"aw",@nobits
	.weak		__nv_reservedSMEM_offset_0_alias
	.size		__nv_reservedSMEM_offset_0_alias, 0, 64
	.other		__nv_reservedSMEM_offset_0_alias,@"STO_CUDA_RESERVED_SHARED STV_DEFAULT"
__nv_reservedSMEM_offset_0_alias:
	.zero		0
	.zero		64


//--------------------- .nv.constant0._Z9vectoraddPiS_S_ --------------------------
	.section	.nv.constant0._Z9vectoraddPiS_S_,"a",@progbits
	.sectionflags	@""
	.align	4
.nv.constant0._Z9vectoraddPiS_S_:
	.zero		920


//--------------------- SYMBOLS --------------------------

	.type		.nv.reservedSmem.offset0,@object
	.size		.nv.reservedSmem.offset0,0x4
